//
// Generated by NVIDIA NVVM Compiler
//
// Compiler Build ID: CL-36424714
// Cuda compilation tools, release 13.0, V13.0.88
// Based on NVVM 20.0.0
//

.version 9.0
.target sm_100
.address_size 64

	// .globl	_Z6kernelv
.extern .func  (.param .b32 func_retval0) vprintf
(
	.param .b64 vprintf_param_0,
	.param .b64 vprintf_param_1
)
;
.global .align 1 .b8 $str[14] = {37, 100, 32, 120, 32, 37, 100, 32, 61, 32, 37, 100, 10};

.visible .entry _Z6kernelv()
{
	.local .align 8 .b8 	__local_depot0[16];
	.reg .b64 	%SP;
	.reg .b64 	%SPL;
	.reg .b32 	%r<6>;
	.reg .b64 	%rd<5>;

	mov.u64 	%SPL, __local_depot0;
	cvta.local.u64 	%SP, %SPL;
	add.u64 	%rd1, %SP, 0;
	add.u64 	%rd2, %SPL, 0;
	mov.u32 	%r1, %tid.x;
	mov.u32 	%r2, %tid.y;
	mul.lo.s32 	%r3, %r1, %r2;
	st.local.v2.u32 	[%rd2], {%r1, %r2};
	st.local.u32 	[%rd2+8], %r3;
	mov.u64 	%rd3, $str;
	cvta.global.u64 	%rd4, %rd3;
	{ // callseq 0, 0
	.param .b64 param0;
	st.param.b64 	[param0], %rd4;
	.param .b64 param1;
	st.param.b64 	[param1], %rd1;
	.param .b32 retval0;
	call.uni (retval0), 
	vprintf, 
	(
	param0, 
	param1
	);
	ld.param.b32 	%r4, [retval0];
	} // callseq 0
	ret;

}


// ===== COMPILED SASS (sm_100) =====

	.target	sm_100

	.elftype	@"ET_EXEC"


//--------------------- .note.nv.tkinfo           --------------------------
	.section	.note.nv.tkinfo,"",@"SHT_NOTE"
	.sectionflags	@"SHF_NOTE_NV_TKINFO"
	.tkinfo
        /*0018*/ 	.word	0x00000002
        /*0030*/ 	.string	""
        /*0030*/ 	.string	"ptxas"
        /*0030*/ 	.string	"Cuda compilation tools, release 13.0, V13.0.88"
        /*0030*/ 	.string	"Build cuda_13.0.r13.0/compiler.36424714_0"
        /*0030*/ 	.string	"-arch sm_100 -m 64 "



//--------------------- .note.nv.cuinfo           --------------------------
	.section	.note.nv.cuinfo,"",@"SHT_NOTE"
	.sectionflags	@"SHF_NOTE_NV_CUINFO"
        /*0018*/ 	.short	0x0002
        /*001a*/ 	.short	0x0064
        /*001c*/ 	.short	0x0082
	.zero		2


//--------------------- .nv.info                  --------------------------
	.section	.nv.info,"",@"SHT_CUDA_INFO"
	.align	4


	//----- nvinfo : EIATTR_REGCOUNT
	.align		4
        /*0000*/ 	.byte	0x04, 0x2f
        /*0002*/ 	.short	(.L_2 - .L_1)
	.align		4
.L_1:
        /*0004*/ 	.word	index@(_Z6kernelv)
        /*0008*/ 	.word	0x00000018


	//----- nvinfo : EIATTR_FRAME_SIZE
	.align		4
.L_2:
        /*000c*/ 	.byte	0x04, 0x11
        /*000e*/ 	.short	(.L_4 - .L_3)
	.align		4
.L_3:
        /*0010*/ 	.word	index@(_Z6kernelv)
        /*0014*/ 	.word	0x00000010


	//----- nvinfo : EIATTR_MIN_STACK_SIZE
	.align		4
.L_4:
        /*0018*/ 	.byte	0x04, 0x12
        /*001a*/ 	.short	(.L_6 - .L_5)
	.align		4
.L_5:
        /*001c*/ 	.word	index@(_Z6kernelv)
        /*0020*/ 	.word	0x00000010
.L_6:


//--------------------- .nv.compat                --------------------------
	.section	.nv.compat,"",@"SHT_CUDA_COMPAT_INFO"
	.align	4
        /*0000*/ 	.byte	0x02, 0x09, 0x00, 0x00, 0x02, 0x02, 0x01, 0x00, 0x02, 0x05, 0x05, 0x00, 0x03, 0x07, 0x01, 0x01
        /*0010*/ 	.byte	0x02, 0x03, 0x00, 0x00, 0x02, 0x06, 0x01, 0x00, 0x04, 0x0b, 0x08, 0x00, 0x09, 0x00, 0x00, 0x00
        /*0020*/ 	.byte	0x00, 0x00, 0x00, 0x00


//--------------------- .nv.info._Z6kernelv       --------------------------
	.section	.nv.info._Z6kernelv,"",@"SHT_CUDA_INFO"
	.sectionflags	@""
	.align	4


	//----- nvinfo : EIATTR_CUDA_API_VERSION
	.align		4
        /*0000*/ 	.byte	0x04, 0x37
        /*0002*/ 	.short	(.L_8 - .L_7)
.L_7:
        /*0004*/ 	.word	0x00000082


	//----- nvinfo : EIATTR_SPARSE_MMA_MASK
	.align		4
.L_8:
        /*0008*/ 	.byte	0x03, 0x50
        /*000a*/ 	.short	0x0000


	//----- nvinfo : EIATTR_MAXREG_COUNT
	.align		4
        /*000c*/ 	.byte	0x03, 0x1b
        /*000e*/ 	.short	0x00ff


	//----- nvinfo : EIATTR_EXTERNS
	.align		4
        /*0010*/ 	.byte	0x04, 0x0f
        /*0012*/ 	.short	(.L_10 - .L_9)


	//   ....[0]....
	.align		4
.L_9:
        /*0014*/ 	.word	index@(vprintf)


	//----- nvinfo : EIATTR_MERCURY_ISA_VERSION
	.align		4
.L_10:
        /*0018*/ 	.byte	0x03, 0x5f
        /*001a*/ 	.short	0x0101


	//----- nvinfo : EIATTR_VRC_CTA_INIT_COUNT
	.align		4
        /*001c*/ 	.byte	0x02, 0x4a
	.zero		1
	.zero		1


	//----- nvinfo : EIATTR_SYSCALL_OFFSETS
	.align		4
        /*0020*/ 	.byte	0x04, 0x46
        /*0022*/ 	.short	(.L_12 - .L_11)


	//   ....[0]....
.L_11:
        /*0024*/ 	.word	0x00000110


	//----- nvinfo : EIATTR_EXIT_INSTR_OFFSETS
	.align		4
.L_12:
        /*0028*/ 	.byte	0x04, 0x1c
        /*002a*/ 	.short	(.L_14 - .L_13)


	//   ....[0]....
.L_13:
        /*002c*/ 	.word	0x00000120


	//----- nvinfo : EIATTR_SW_WAR
	.align		4
.L_14:
        /*0030*/ 	.byte	0x04, 0x36
        /*0032*/ 	.short	(.L_16 - .L_15)
.L_15:
        /*0034*/ 	.word	0x00000008
.L_16:


//--------------------- .nv.callgraph             --------------------------
	.section	.nv.callgraph,"",@"SHT_CUDA_CALLGRAPH"
	.align	4
	.sectionentsize	8
	.align		4
        /*0000*/ 	.word	0x00000000
	.align		4
        /*0004*/ 	.word	0xffffffff
	.align		4
        /*0008*/ 	.word	index@(_Z6kernelv)
	.align		4
        /*000c*/ 	.word	index@(vprintf)
	.align		4
        /*0010*/ 	.word	0x00000000
	.align		4
        /*0014*/ 	.word	0xfffffffe
	.align		4
        /*0018*/ 	.word	0x00000000
	.align		4
        /*001c*/ 	.word	0xfffffffd
	.align		4
        /*0020*/ 	.word	0x00000000
	.align		4
        /*0024*/ 	.word	0xfffffffc


//--------------------- .nv.constant4             --------------------------
	.section	.nv.constant4,"a",@progbits
	.align	8
	.align		8
.nv.constant4:
        /*0000*/ 	.dword	vprintf
	.align		8
        /*0008*/ 	.dword	$str


//--------------------- .text._Z6kernelv          --------------------------
	.section	.text._Z6kernelv,"ax",@progbits
	.align	128
        .global         _Z6kernelv
        .type           _Z6kernelv,@function
        .size           _Z6kernelv,(.L_x_2 - _Z6kernelv)
        .other          _Z6kernelv,@"STO_CUDA_ENTRY STV_DEFAULT"
_Z6kernelv:
.text._Z6kernelv:
[----:B------:R-:W0:Y:S01]  /*0000*/  LDC R1, c[0x0][0x37c] ;  /* 0x0000df00ff017b82 */ /* 0x000e220000000800 */
[----:B------:R-:W1:Y:S01]  /*0010*/  S2R R8, SR_TID.X ;  /* 0x0000000000087919 */ /* 0x000e620000002100 */
[----:B------:R-:W-:Y:S01]  /*0020*/  MOV R2, 0x0 ;  /* 0x0000000000027802 */ /* 0x000fe20000000f00 */
[----:B0-----:R-:W-:Y:S01]  /*0030*/  VIADD R1, R1, 0xfffffff0 ;  /* 0xfffffff001017836 */ /* 0x001fe20000000000 */
[----:B------:R-:W0:Y:S01]  /*0040*/  LDCU UR4, c[0x0][0x2f8] ;  /* 0x00005f00ff0477ac */ /* 0x000e220008000800 */
[----:B------:R-:W1:Y:S03]  /*0050*/  S2R R9, SR_TID.Y ;  /* 0x0000000000097919 */ /* 0x000e660000002200 */
[----:B------:R-:W2:Y:S01]  /*0060*/  LDC.64 R2, c[0x4][R2] ;  /* 0x0100000002027b82 */ /* 0x000ea20000000a00 */
[----:B------:R-:W3:Y:S01]  /*0070*/  LDCU.64 UR6, c[0x4][0x8] ;  /* 0x01000100ff0677ac */ /* 0x000ee20008000a00 */
[----:B------:R-:W4:Y:S01]  /*0080*/  LDCU UR5, c[0x0][0x2fc] ;  /* 0x00005f80ff0577ac */ /* 0x000f220008000800 */
[----:B0-----:R-:W-:Y:S01]  /*0090*/  IADD3 R6, P0, PT, R1, UR4, RZ ;  /* 0x0000000401067c10 */ /* 0x001fe2000ff1e0ff */
[----:B---3--:R-:W-:Y:S01]  /*00a0*/  IMAD.U32 R4, RZ, RZ, UR6 ;  /* 0x00000006ff047e24 */ /* 0x008fe2000f8e00ff */
[----:B------:R-:W-:-:S03]  /*00b0*/  MOV R5, UR7 ;  /* 0x0000000700057c02 */ /* 0x000fc60008000f00 */
[----:B----4-:R-:W-:Y:S02]  /*00c0*/  IMAD.X R7, RZ, RZ, UR5, P0 ;  /* 0x00000005ff077e24 */ /* 0x010fe400080e06ff */
[----:B-1----:R-:W-:Y:S01]  /*00d0*/  IMAD R0, R8, R9, RZ ;  /* 0x0000000908007224 */ /* 0x002fe200078e02ff */
[----:B------:R0:W-:Y:S04]  /*00e0*/  STL.64 [R1], R8 ;  /* 0x0000000801007387 */ /* 0x0001e80000100a00 */
[----:B------:R0:W-:Y:S02]  /*00f0*/  STL [R1+0x8], R0 ;  /* 0x0000080001007387 */ /* 0x0001e40000100800 */
[----:B------:R-:W-:-:S07]  /*0100*/  LEPC R20, `(.L_x_0) ;  /* 0x000000001014794e */ /* 0x000fce0000000000 */
[----:B0-2---:R-:W-:Y:S05]  /*0110*/  CALL.ABS.NOINC R2 ;  /* 0x0000000002007343 */ /* 0x005fea0003c00000 */
.L_x_0:
[----:B------:R-:W-:Y:S05]  /*0120*/  EXIT ;  /* 0x000000000000794d */ /* 0x000fea0003800000 */
.L_x_1:
[----:B------:R-:W-:-:S00]  /*0130*/  BRA `(.L_x_1) ;  /* 0xfffffffc00fc7947 */ /* 0x000fc0000383ffff */
[----:B------:R-:W-:-:S00]  /*0140*/  NOP ;  /* 0x0000000000007918 */ /* 0x000fc00000000000 */
        /* <DEDUP_REMOVED lines=11> */
.L_x_2:


//--------------------- .nv.global.init           --------------------------
	.section	.nv.global.init,"aw",@progbits
.nv.global.init:
	.type		$str,@object
	.size		$str,(.L_0 - $str)
$str:
        /*0000*/ 	.byte	0x25, 0x64, 0x20, 0x78, 0x20, 0x25, 0x64, 0x20, 0x3d, 0x20, 0x25, 0x64, 0x0a, 0x00
.L_0:


//--------------------- .nv.shared.reserved.0     --------------------------
	.section	.nv.shared.reserved.0,"aw",@nobits
	.weak		__nv_reservedSMEM_offset_0_alias
	.size		__nv_reservedSMEM_offset_0_alias, 0, 64
	.other		__nv_reservedSMEM_offset_0_alias,@"STO_CUDA_RESERVED_SHARED STV_DEFAULT"
__nv_reservedSMEM_offset_0_alias:
	.zero		0
	.zero		64


//--------------------- .nv.constant0._Z6kernelv  --------------------------
	.section	.nv.constant0._Z6kernelv,"a",@progbits
	.sectionflags	@""
	.align	4
.nv.constant0._Z6kernelv:
	.zero		896


//--------------------- SYMBOLS --------------------------

	.type		.nv.reservedSmem.offset0,@object
	.size		.nv.reservedSmem.offset0,0x4
	.type		vprintf,@function
